	.headerflags	@"EF_CUDA_TEXMODE_UNIFIED EF_CUDA_64BIT_ADDRESS EF_CUDA_ACCELERATORS EF_CUDA_SM90 EF_CUDA_VIRTUAL_SM(EF_CUDA_SM90)"
	.elftype	@"ET_EXEC"


//--------------------- .nv.info                  --------------------------
	.section	.nv.info,"",@"SHT_CUDA_INFO"
	.align	4


	//----- nvinfo : EIATTR_REGCOUNT
	.align		4
        /*0000*/ 	.byte	0x04, 0x2f
        /*0002*/ 	.short	(.L_1 - .L_0)
	.align		4
.L_0:
        /*0004*/ 	.word	index@(triton_poi_fused_max_unpool2d_15)
        /*0008*/ 	.word	0x00000008


	//----- nvinfo : EIATTR_MIN_STACK_SIZE
	.align		4
.L_1:
        /*000c*/ 	.byte	0x04, 0x12
        /*000e*/ 	.short	(.L_3 - .L_2)
	.align		4
.L_2:
        /*0010*/ 	.word	index@(triton_poi_fused_max_unpool2d_15)
        /*0014*/ 	.word	0x00000000


	//----- nvinfo : EIATTR_FRAME_SIZE
	.align		4
.L_3:
        /*0018*/ 	.byte	0x04, 0x11
        /*001a*/ 	.short	(.L_5 - .L_4)
	.align		4
.L_4:
        /*001c*/ 	.word	index@(triton_poi_fused_max_unpool2d_15)
        /*0020*/ 	.word	0x00000000


	//----- nvinfo : EIATTR_MIN_STACK_SIZE
	.align		4
.L_5:
        /*0024*/ 	.byte	0x04, 0x12
        /*0026*/ 	.short	(.L_7 - .L_6)
	.align		4
.L_6:
        /*0028*/ 	.word	index@(triton_poi_fused_max_unpool2d_15)
        /*002c*/ 	.word	0x00000000
.L_7:


//--------------------- .nv.info.triton_poi_fused_max_unpool2d_15 --------------------------
	.section	.nv.info.triton_poi_fused_max_unpool2d_15,"",@"SHT_CUDA_INFO"
	.sectionflags	@""
	.align	4


	//----- nvinfo : EIATTR_CUDA_API_VERSION
	.align		4
        /*0000*/ 	.byte	0x04, 0x37
        /*0002*/ 	.short	(.L_9 - .L_8)
.L_8:
        /*0004*/ 	.word	0x0000007c


	//----- nvinfo : EIATTR_KPARAM_INFO
	.align		4
.L_9:
        /*0008*/ 	.byte	0x04, 0x17
        /*000a*/ 	.short	(.L_11 - .L_10)
.L_10:
        /*000c*/ 	.word	0x00000000
        /*0010*/ 	.short	0x0001
        /*0012*/ 	.short	0x0008
        /*0014*/ 	.byte	0x00, 0xf0, 0x11, 0x00


	//----- nvinfo : EIATTR_KPARAM_INFO
	.align		4
.L_11:
        /*0018*/ 	.byte	0x04, 0x17
        /*001a*/ 	.short	(.L_13 - .L_12)
.L_12:
        /*001c*/ 	.word	0x00000000
        /*0020*/ 	.short	0x0000
        /*0022*/ 	.short	0x0000
        /*0024*/ 	.byte	0x00, 0xf4, 0x21, 0x00


	//----- nvinfo : EIATTR_SPARSE_MMA_MASK
	.align		4
.L_13:
        /*0028*/ 	.byte	0x03, 0x50
        /*002a*/ 	.short	0x0000


	//----- nvinfo : EIATTR_MAXREG_COUNT
	.align		4
        /*002c*/ 	.byte	0x03, 0x1b
        /*002e*/ 	.short	0x00ff


	//----- nvinfo : EIATTR_EXIT_INSTR_OFFSETS
	.align		4
        /*0030*/ 	.byte	0x04, 0x1c
        /*0032*/ 	.short	(.L_15 - .L_14)


	//   ....[0]....
.L_14:
        /*0034*/ 	.word	0x000000a0


	//----- nvinfo : EIATTR_REQNTID
	.align		4
.L_15:
        /*0038*/ 	.byte	0x04, 0x10
        /*003a*/ 	.short	(.L_17 - .L_16)
.L_16:
        /*003c*/ 	.word	0x00000100
        /*0040*/ 	.word	0x00000001
        /*0044*/ 	.word	0x00000001


	//----- nvinfo : EIATTR_CBANK_PARAM_SIZE
	.align		4
.L_17:
        /*0048*/ 	.byte	0x03, 0x19
        /*004a*/ 	.short	0x000c


	//----- nvinfo : EIATTR_PARAM_CBANK
	.align		4
        /*004c*/ 	.byte	0x04, 0x0a
        /*004e*/ 	.short	(.L_19 - .L_18)
	.align		4
.L_18:
        /*0050*/ 	.word	index@(.nv.constant0.triton_poi_fused_max_unpool2d_15)
        /*0054*/ 	.short	0x0210
        /*0056*/ 	.short	0x000c


	//----- nvinfo : EIATTR_SW_WAR
	.align		4
.L_19:
        /*0058*/ 	.byte	0x04, 0x36
        /*005a*/ 	.short	(.L_21 - .L_20)
.L_20:
        /*005c*/ 	.word	0x00000008
.L_21:


//--------------------- .nv.callgraph             --------------------------
	.section	.nv.callgraph,"",@"SHT_CUDA_CALLGRAPH"
	.align	4
	.sectionentsize	8
	.align		4
        /*0000*/ 	.word	0x00000000
	.align		4
        /*0004*/ 	.word	0xffffffff
	.align		4
        /*0008*/ 	.word	0x00000000
	.align		4
        /*000c*/ 	.word	0xfffffffe
	.align		4
        /*0010*/ 	.word	0x00000000
	.align		4
        /*0014*/ 	.word	0xfffffffd
	.align		4
        /*0018*/ 	.word	0x00000000
	.align		4
        /*001c*/ 	.word	0xfffffffc


//--------------------- .text.triton_poi_fused_max_unpool2d_15 --------------------------
	.section	.text.triton_poi_fused_max_unpool2d_15,"ax",@progbits
	.align	128
        .global         triton_poi_fused_max_unpool2d_15
        .type           triton_poi_fused_max_unpool2d_15,@function
        .size           triton_poi_fused_max_unpool2d_15,(.L_x_1 - triton_poi_fused_max_unpool2d_15)
        .other          triton_poi_fused_max_unpool2d_15,@"STO_CUDA_ENTRY STV_DEFAULT"
triton_poi_fused_max_unpool2d_15:
.text.triton_poi_fused_max_unpool2d_15:
[----:B------:R-:W-:Y:S01]  /*0000*/  LDC R1, c[0x0][0x28] ;  /* 0x00000a00ff017b82 */ /* 0x000fe20000000800 */
[----:B------:R-:W1:Y:S07]  /*0010*/  S2R R0, SR_TID.X ;  /* 0x0000000000007919 */ /* 0x000e6e0000002100 */
[----:B------:R-:W2:Y:S01]  /*0020*/  LDC.64 R2, c[0x0][0x210] ;  /* 0x00008400ff027b82 */ /* 0x000ea20000000a00 */
[----:B------:R-:W-:Y:S01]  /*0030*/  ULDC.64 UR4, c[0x0][0x208] ;  /* 0x0000820000047ab9 */ /* 0x000fe20000000a00 */
[----:B------:R-:W3:Y:S01]  /*0040*/  S2R R5, SR_CTAID.X ;  /* 0x0000000000057919 */ /* 0x000ee20000002500 */
[----:B-1----:R-:W-:-:S04]  /*0050*/  SHF.L.U32 R0, R0, 0x1, RZ ;  /* 0x0000000100007819 */ /* 0x002fc800000006ff */
[----:B------:R-:W-:-:S04]  /*0060*/  LOP3.LUT R0, R0, 0x1fe, RZ, 0xc0, !PT ;  /* 0x000001fe00007812 */ /* 0x000fc800078ec0ff */
[----:B---3--:R-:W-:-:S05]  /*0070*/  LEA R5, R5, R0, 0x9 ;  /* 0x0000000005057211 */ /* 0x008fca00078e48ff */
[----:B--2---:R-:W-:-:S05]  /*0080*/  IMAD.WIDE R2, R5, 0x4, R2 ;  /* 0x0000000405027825 */ /* 0x004fca00078e0202 */
[----:B------:R-:W-:Y:S01]  /*0090*/  STG.E.64 desc[UR4][R2.64], RZ ;  /* 0x000000ff02007986 */ /* 0x000fe2000c101b04 */
[----:B------:R-:W-:Y:S05]  /*00a0*/  EXIT ;  /* 0x000000000000794d */ /* 0x000fea0003800000 */
.L_x_0:
[----:B------:R-:W-:-:S00]  /*00b0*/  BRA `(.L_x_0) ;  /* 0xfffffffc00fc7947 */ /* 0x000fc0000383ffff */
[----:B------:R-:W-:-:S00]  /*00c0*/  NOP ;  /* 0x0000000000007918 */ /* 0x000fc00000000000 */
        /* <DEDUP_REMOVED lines=11> */
.L_x_1:


//--------------------- .nv.constant0.triton_poi_fused_max_unpool2d_15 --------------------------
	.section	.nv.constant0.triton_poi_fused_max_unpool2d_15,"a",@progbits
	.sectionflags	@""
	.align	4
.nv.constant0.triton_poi_fused_max_unpool2d_15:
	.zero		540
